//
// Generated by NVIDIA NVVM Compiler
//
// Compiler Build ID: CL-36424714
// Cuda compilation tools, release 13.0, V13.0.88
// Based on NVVM 20.0.0
//

.version 9.0
.target sm_100
.address_size 64

	// .globl	_Z16kernelContiguousPKfPfm

.visible .entry _Z16kernelContiguousPKfPfm(
	.param .u64 .ptr .align 1 _Z16kernelContiguousPKfPfm_param_0,
	.param .u64 .ptr .align 1 _Z16kernelContiguousPKfPfm_param_1,
	.param .u64 _Z16kernelContiguousPKfPfm_param_2
)
{
	.reg .pred 	%p<2>;
	.reg .b32 	%r<5>;
	.reg .b32 	%f<2>;
	.reg .b64 	%rd<10>;

	ld.param.u64 	%rd2, [_Z16kernelContiguousPKfPfm_param_0];
	ld.param.u64 	%rd3, [_Z16kernelContiguousPKfPfm_param_1];
	ld.param.u64 	%rd4, [_Z16kernelContiguousPKfPfm_param_2];
	mov.u32 	%r1, %ctaid.x;
	mov.u32 	%r2, %ntid.x;
	mov.u32 	%r3, %tid.x;
	mad.lo.s32 	%r4, %r1, %r2, %r3;
	cvt.u64.u32 	%rd1, %r4;
	setp.le.u64 	%p1, %rd4, %rd1;
	@%p1 bra 	$L__BB0_2;
	cvta.to.global.u64 	%rd5, %rd2;
	cvta.to.global.u64 	%rd6, %rd3;
	shl.b64 	%rd7, %rd1, 2;
	add.s64 	%rd8, %rd5, %rd7;
	ld.global.f32 	%f1, [%rd8];
	add.s64 	%rd9, %rd6, %rd7;
	st.global.f32 	[%rd9], %f1;
$L__BB0_2:
	ret;

}
	// .globl	_Z13kernelStridedPKfPfmi
.visible .entry _Z13kernelStridedPKfPfmi(
	.param .u64 .ptr .align 1 _Z13kernelStridedPKfPfmi_param_0,
	.param .u64 .ptr .align 1 _Z13kernelStridedPKfPfmi_param_1,
	.param .u64 _Z13kernelStridedPKfPfmi_param_2,
	.param .u32 _Z13kernelStridedPKfPfmi_param_3
)
{
	.reg .pred 	%p<2>;
	.reg .b32 	%r<6>;
	.reg .b32 	%f<2>;
	.reg .b64 	%rd<13>;

	ld.param.u64 	%rd2, [_Z13kernelStridedPKfPfmi_param_0];
	ld.param.u64 	%rd3, [_Z13kernelStridedPKfPfmi_param_1];
	ld.param.u64 	%rd4, [_Z13kernelStridedPKfPfmi_param_2];
	ld.param.u32 	%r1, [_Z13kernelStridedPKfPfmi_param_3];
	mov.u32 	%r2, %ctaid.x;
	mov.u32 	%r3, %ntid.x;
	mov.u32 	%r4, %tid.x;
	mad.lo.s32 	%r5, %r2, %r3, %r4;
	cvt.u64.u32 	%rd1, %r5;
	setp.le.u64 	%p1, %rd4, %rd1;
	@%p1 bra 	$L__BB1_2;
	cvta.to.global.u64 	%rd5, %rd2;
	cvta.to.global.u64 	%rd6, %rd3;
	shl.b64 	%rd7, %rd1, 2;
	add.s64 	%rd8, %rd5, %rd7;
	ld.global.f32 	%f1, [%rd8];
	cvt.s64.s32 	%rd9, %r1;
	mul.lo.s64 	%rd10, %rd9, %rd1;
	shl.b64 	%rd11, %rd10, 2;
	add.s64 	%rd12, %rd6, %rd11;
	st.global.f32 	[%rd12], %f1;
$L__BB1_2:
	ret;

}


// ===== COMPILED SASS (sm_100) =====

	.target	sm_100

	.elftype	@"ET_EXEC"


//--------------------- .note.nv.tkinfo           --------------------------
	.section	.note.nv.tkinfo,"",@"SHT_NOTE"
	.sectionflags	@"SHF_NOTE_NV_TKINFO"
	.tkinfo
        /*0018*/ 	.word	0x00000002
        /*0030*/ 	.string	""
        /*0030*/ 	.string	"ptxas"
        /*0030*/ 	.string	"Cuda compilation tools, release 13.0, V13.0.88"
        /*0030*/ 	.string	"Build cuda_13.0.r13.0/compiler.36424714_0"
        /*0030*/ 	.string	"-arch sm_100 -m 64 "



//--------------------- .note.nv.cuinfo           --------------------------
	.section	.note.nv.cuinfo,"",@"SHT_NOTE"
	.sectionflags	@"SHF_NOTE_NV_CUINFO"
        /*0018*/ 	.short	0x0002
        /*001a*/ 	.short	0x0064
        /*001c*/ 	.short	0x0082
	.zero		2


//--------------------- .nv.info                  --------------------------
	.section	.nv.info,"",@"SHT_CUDA_INFO"
	.align	4


	//----- nvinfo : EIATTR_REGCOUNT
	.align		4
        /*0000*/ 	.byte	0x04, 0x2f
        /*0002*/ 	.short	(.L_1 - .L_0)
	.align		4
.L_0:
        /*0004*/ 	.word	index@(_Z16kernelContiguousPKfPfm)
        /*0008*/ 	.word	0x00000008


	//----- nvinfo : EIATTR_FRAME_SIZE
	.align		4
.L_1:
        /*000c*/ 	.byte	0x04, 0x11
        /*000e*/ 	.short	(.L_3 - .L_2)
	.align		4
.L_2:
        /*0010*/ 	.word	index@(_Z16kernelContiguousPKfPfm)
        /*0014*/ 	.word	0x00000000


	//----- nvinfo : EIATTR_REGCOUNT
	.align		4
.L_3:
        /*0018*/ 	.byte	0x04, 0x2f
        /*001a*/ 	.short	(.L_5 - .L_4)
	.align		4
.L_4:
        /*001c*/ 	.word	index@(_Z13kernelStridedPKfPfmi)
        /*0020*/ 	.word	0x0000000a


	//----- nvinfo : EIATTR_FRAME_SIZE
	.align		4
.L_5:
        /*0024*/ 	.byte	0x04, 0x11
        /*0026*/ 	.short	(.L_7 - .L_6)
	.align		4
.L_6:
        /*0028*/ 	.word	index@(_Z13kernelStridedPKfPfmi)
        /*002c*/ 	.word	0x00000000


	//----- nvinfo : EIATTR_MIN_STACK_SIZE
	.align		4
.L_7:
        /*0030*/ 	.byte	0x04, 0x12
        /*0032*/ 	.short	(.L_9 - .L_8)
	.align		4
.L_8:
        /*0034*/ 	.word	index@(_Z13kernelStridedPKfPfmi)
        /*0038*/ 	.word	0x00000000


	//----- nvinfo : EIATTR_MIN_STACK_SIZE
	.align		4
.L_9:
        /*003c*/ 	.byte	0x04, 0x12
        /*003e*/ 	.short	(.L_11 - .L_10)
	.align		4
.L_10:
        /*0040*/ 	.word	index@(_Z16kernelContiguousPKfPfm)
        /*0044*/ 	.word	0x00000000
.L_11:


//--------------------- .nv.compat                --------------------------
	.section	.nv.compat,"",@"SHT_CUDA_COMPAT_INFO"
	.align	4
        /*0000*/ 	.byte	0x02, 0x09, 0x00, 0x00, 0x02, 0x02, 0x01, 0x00, 0x02, 0x05, 0x05, 0x00, 0x03, 0x07, 0x01, 0x01
        /*0010*/ 	.byte	0x02, 0x03, 0x00, 0x00, 0x02, 0x06, 0x01, 0x00, 0x04, 0x0b, 0x08, 0x00, 0x09, 0x00, 0x00, 0x00
        /*0020*/ 	.byte	0x00, 0x00, 0x00, 0x00


//--------------------- .nv.info._Z13kernelStridedPKfPfmi --------------------------
	.section	.nv.info._Z13kernelStridedPKfPfmi,"",@"SHT_CUDA_INFO"
	.sectionflags	@""
	.align	4


	//----- nvinfo : EIATTR_CUDA_API_VERSION
	.align		4
        /*0000*/ 	.byte	0x04, 0x37
        /*0002*/ 	.short	(.L_13 - .L_12)
.L_12:
        /*0004*/ 	.word	0x00000082


	//----- nvinfo : EIATTR_KPARAM_INFO
	.align		4
.L_13:
        /*0008*/ 	.byte	0x04, 0x17
        /*000a*/ 	.short	(.L_15 - .L_14)
.L_14:
        /*000c*/ 	.word	0x00000000
        /*0010*/ 	.short	0x0003
        /*0012*/ 	.short	0x0018
        /*0014*/ 	.byte	0x00, 0xf0, 0x11, 0x00


	//----- nvinfo : EIATTR_KPARAM_INFO
	.align		4
.L_15:
        /*0018*/ 	.byte	0x04, 0x17
        /*001a*/ 	.short	(.L_17 - .L_16)
.L_16:
        /*001c*/ 	.word	0x00000000
        /*0020*/ 	.short	0x0002
        /*0022*/ 	.short	0x0010
        /*0024*/ 	.byte	0x00, 0xf0, 0x21, 0x00


	//----- nvinfo : EIATTR_KPARAM_INFO
	.align		4
.L_17:
        /*0028*/ 	.byte	0x04, 0x17
        /*002a*/ 	.short	(.L_19 - .L_18)
.L_18:
        /*002c*/ 	.word	0x00000000
        /*0030*/ 	.short	0x0001
        /*0032*/ 	.short	0x0008
        /*0034*/ 	.byte	0x00, 0xf5, 0x21, 0x00


	//----- nvinfo : EIATTR_KPARAM_INFO
	.align		4
.L_19:
        /*0038*/ 	.byte	0x04, 0x17
        /*003a*/ 	.short	(.L_21 - .L_20)
.L_20:
        /*003c*/ 	.word	0x00000000
        /*0040*/ 	.short	0x0000
        /*0042*/ 	.short	0x0000
        /*0044*/ 	.byte	0x00, 0xf5, 0x21, 0x00


	//----- nvinfo : EIATTR_SPARSE_MMA_MASK
	.align		4
.L_21:
        /*0048*/ 	.byte	0x03, 0x50
        /*004a*/ 	.short	0x0000


	//----- nvinfo : EIATTR_MAXREG_COUNT
	.align		4
        /*004c*/ 	.byte	0x03, 0x1b
        /*004e*/ 	.short	0x00ff


	//----- nvinfo : EIATTR_MERCURY_ISA_VERSION
	.align		4
        /*0050*/ 	.byte	0x03, 0x5f
        /*0052*/ 	.short	0x0101


	//----- nvinfo : EIATTR_VRC_CTA_INIT_COUNT
	.align		4
        /*0054*/ 	.byte	0x02, 0x4a
	.zero		1
	.zero		1


	//----- nvinfo : EIATTR_EXIT_INSTR_OFFSETS
	.align		4
        /*0058*/ 	.byte	0x04, 0x1c
        /*005a*/ 	.short	(.L_23 - .L_22)


	//   ....[0]....
.L_22:
        /*005c*/ 	.word	0x00000080


	//   ....[1]....
        /*0060*/ 	.word	0x00000160


	//----- nvinfo : EIATTR_CBANK_PARAM_SIZE
	.align		4
.L_23:
        /*0064*/ 	.byte	0x03, 0x19
        /*0066*/ 	.short	0x001c


	//----- nvinfo : EIATTR_PARAM_CBANK
	.align		4
        /*0068*/ 	.byte	0x04, 0x0a
        /*006a*/ 	.short	(.L_25 - .L_24)
	.align		4
.L_24:
        /*006c*/ 	.word	index@(.nv.constant0._Z13kernelStridedPKfPfmi)
        /*0070*/ 	.short	0x0380
        /*0072*/ 	.short	0x001c


	//----- nvinfo : EIATTR_SW_WAR
	.align		4
.L_25:
        /*0074*/ 	.byte	0x04, 0x36
        /*0076*/ 	.short	(.L_27 - .L_26)
.L_26:
        /*0078*/ 	.word	0x00000008
.L_27:


//--------------------- .nv.info._Z16kernelContiguousPKfPfm --------------------------
	.section	.nv.info._Z16kernelContiguousPKfPfm,"",@"SHT_CUDA_INFO"
	.sectionflags	@""
	.align	4


	//----- nvinfo : EIATTR_CUDA_API_VERSION
	.align		4
        /*0000*/ 	.byte	0x04, 0x37
        /*0002*/ 	.short	(.L_29 - .L_28)
.L_28:
        /*0004*/ 	.word	0x00000082


	//----- nvinfo : EIATTR_KPARAM_INFO
	.align		4
.L_29:
        /*0008*/ 	.byte	0x04, 0x17
        /*000a*/ 	.short	(.L_31 - .L_30)
.L_30:
        /*000c*/ 	.word	0x00000000
        /*0010*/ 	.short	0x0002
        /*0012*/ 	.short	0x0010
        /*0014*/ 	.byte	0x00, 0xf0, 0x21, 0x00


	//----- nvinfo : EIATTR_KPARAM_INFO
	.align		4
.L_31:
        /*0018*/ 	.byte	0x04, 0x17
        /*001a*/ 	.short	(.L_33 - .L_32)
.L_32:
        /*001c*/ 	.word	0x00000000
        /*0020*/ 	.short	0x0001
        /*0022*/ 	.short	0x0008
        /*0024*/ 	.byte	0x00, 0xf5, 0x21, 0x00


	//----- nvinfo : EIATTR_KPARAM_INFO
	.align		4
.L_33:
        /*0028*/ 	.byte	0x04, 0x17
        /*002a*/ 	.short	(.L_35 - .L_34)
.L_34:
        /*002c*/ 	.word	0x00000000
        /*0030*/ 	.short	0x0000
        /*0032*/ 	.short	0x0000
        /*0034*/ 	.byte	0x00, 0xf5, 0x21, 0x00


	//----- nvinfo : EIATTR_SPARSE_MMA_MASK
	.align		4
.L_35:
        /*0038*/ 	.byte	0x03, 0x50
        /*003a*/ 	.short	0x0000


	//----- nvinfo : EIATTR_MAXREG_COUNT
	.align		4
        /*003c*/ 	.byte	0x03, 0x1b
        /*003e*/ 	.short	0x00ff


	//----- nvinfo : EIATTR_MERCURY_ISA_VERSION
	.align		4
        /*0040*/ 	.byte	0x03, 0x5f
        /*0042*/ 	.short	0x0101


	//----- nvinfo : EIATTR_VRC_CTA_INIT_COUNT
	.align		4
        /*0044*/ 	.byte	0x02, 0x4a
	.zero		1
	.zero		1


	//----- nvinfo : EIATTR_EXIT_INSTR_OFFSETS
	.align		4
        /*0048*/ 	.byte	0x04, 0x1c
        /*004a*/ 	.short	(.L_37 - .L_36)


	//   ....[0]....
.L_36:
        /*004c*/ 	.word	0x00000080


	//   ....[1]....
        /*0050*/ 	.word	0x00000130


	//----- nvinfo : EIATTR_CBANK_PARAM_SIZE
	.align		4
.L_37:
        /*0054*/ 	.byte	0x03, 0x19
        /*0056*/ 	.short	0x0018


	//----- nvinfo : EIATTR_PARAM_CBANK
	.align		4
        /*0058*/ 	.byte	0x04, 0x0a
        /*005a*/ 	.short	(.L_39 - .L_38)
	.align		4
.L_38:
        /*005c*/ 	.word	index@(.nv.constant0._Z16kernelContiguousPKfPfm)
        /*0060*/ 	.short	0x0380
        /*0062*/ 	.short	0x0018


	//----- nvinfo : EIATTR_SW_WAR
	.align		4
.L_39:
        /*0064*/ 	.byte	0x04, 0x36
        /*0066*/ 	.short	(.L_41 - .L_40)
.L_40:
        /*0068*/ 	.word	0x00000008
.L_41:


//--------------------- .nv.callgraph             --------------------------
	.section	.nv.callgraph,"",@"SHT_CUDA_CALLGRAPH"
	.align	4
	.sectionentsize	8
	.align		4
        /*0000*/ 	.word	0x00000000
	.align		4
        /*0004*/ 	.word	0xffffffff
	.align		4
        /*0008*/ 	.word	0x00000000
	.align		4
        /*000c*/ 	.word	0xfffffffe
	.align		4
        /*0010*/ 	.word	0x00000000
	.align		4
        /*0014*/ 	.word	0xfffffffd
	.align		4
        /*0018*/ 	.word	0x00000000
	.align		4
        /*001c*/ 	.word	0xfffffffc


//--------------------- .text._Z13kernelStridedPKfPfmi --------------------------
	.section	.text._Z13kernelStridedPKfPfmi,"ax",@progbits
	.align	128
        .global         _Z13kernelStridedPKfPfmi
        .type           _Z13kernelStridedPKfPfmi,@function
        .size           _Z13kernelStridedPKfPfmi,(.L_x_2 - _Z13kernelStridedPKfPfmi)
        .other          _Z13kernelStridedPKfPfmi,@"STO_CUDA_ENTRY STV_DEFAULT"
_Z13kernelStridedPKfPfmi:
.text._Z13kernelStridedPKfPfmi:
[----:B------:R-:W-:Y:S01]  /*0000*/  LDC R1, c[0x0][0x37c] ;  /* 0x0000df00ff017b82 */ /* 0x000fe20000000800 */
[----:B------:R-:W0:Y:S07]  /*0010*/  S2R R3, SR_TID.X ;  /* 0x0000000000037919 */ /* 0x000e2e0000002100 */
[----:B------:R-:W0:Y:S01]  /*0020*/  S2UR UR4, SR_CTAID.X ;  /* 0x00000000000479c3 */ /* 0x000e220000002500 */
[----:B------:R-:W1:Y:S07]  /*0030*/  LDCU.64 UR6, c[0x0][0x390] ;  /* 0x00007200ff0677ac */ /* 0x000e6e0008000a00 */
[----:B------:R-:W0:Y:S02]  /*0040*/  LDC R0, c[0x0][0x360] ;  /* 0x0000d800ff007b82 */ /* 0x000e240000000800 */
[----:B0-----:R-:W-:-:S05]  /*0050*/  IMAD R0, R0, UR4, R3 ;  /* 0x0000000400007c24 */ /* 0x001fca000f8e0203 */
[----:B-1----:R-:W-:-:S04]  /*0060*/  ISETP.GE.U32.AND P0, PT, R0, UR6, PT ;  /* 0x0000000600007c0c */ /* 0x002fc8000bf06070 */
[----:B------:R-:W-:-:S13]  /*0070*/  ISETP.GE.U32.AND.EX P0, PT, RZ, UR7, PT, P0 ;  /* 0x00000007ff007c0c */ /* 0x000fda000bf06100 */
[----:B------:R-:W-:Y:S05]  /*0080*/  @P0 EXIT ;  /* 0x000000000000094d */ /* 0x000fea0003800000 */
[----:B------:R-:W0:Y:S01]  /*0090*/  LDCU.128 UR8, c[0x0][0x380] ;  /* 0x00007000ff0877ac */ /* 0x000e220008000c00 */
[----:B------:R-:W1:Y:S01]  /*00a0*/  LDCU.64 UR4, c[0x0][0x358] ;  /* 0x00006b00ff0477ac */ /* 0x000e620008000a00 */
[----:B------:R-:W2:Y:S01]  /*00b0*/  LDCU UR7, c[0x0][0x398] ;  /* 0x00007300ff0777ac */ /* 0x000ea20008000800 */
[----:B0-----:R-:W-:-:S04]  /*00c0*/  LEA R2, P0, R0, UR8, 0x2 ;  /* 0x0000000800027c11 */ /* 0x001fc8000f8010ff */
[----:B------:R-:W-:-:S06]  /*00d0*/  LEA.HI.X R3, R0, UR9, RZ, 0x2, P0 ;  /* 0x0000000900037c11 */ /* 0x000fcc00080f14ff */
[----:B-1----:R-:W3:Y:S01]  /*00e0*/  LDG.E R3, desc[UR4][R2.64] ;  /* 0x0000000402037981 */ /* 0x002ee2000c1e1900 */
[----:B--2---:R-:W-:Y:S02]  /*00f0*/  USHF.R.S32.HI UR6, URZ, 0x1f, UR7 ;  /* 0x0000001fff067899 */ /* 0x004fe40008011407 */
[----:B------:R-:W-:-:S04]  /*0100*/  IMAD.WIDE.U32 R4, R0, UR7, RZ ;  /* 0x0000000700047c25 */ /* 0x000fc8000f8e00ff */
[----:B------:R-:W-:Y:S01]  /*0110*/  IMAD R7, R0, UR6, RZ ;  /* 0x0000000600077c24 */ /* 0x000fe2000f8e02ff */
[----:B------:R-:W-:-:S03]  /*0120*/  LEA R6, P0, R4, UR10, 0x2 ;  /* 0x0000000a04067c11 */ /* 0x000fc6000f8010ff */
[----:B------:R-:W-:-:S05]  /*0130*/  IMAD.IADD R5, R5, 0x1, R7 ;  /* 0x0000000105057824 */ /* 0x000fca00078e0207 */
[----:B------:R-:W-:-:S05]  /*0140*/  LEA.HI.X R7, R4, UR11, R5, 0x2, P0 ;  /* 0x0000000b04077c11 */ /* 0x000fca00080f1405 */
[----:B---3--:R-:W-:Y:S01]  /*0150*/  STG.E desc[UR4][R6.64], R3 ;  /* 0x0000000306007986 */ /* 0x008fe2000c101904 */
[----:B------:R-:W-:Y:S05]  /*0160*/  EXIT ;  /* 0x000000000000794d */ /* 0x000fea0003800000 */
.L_x_0:
[----:B------:R-:W-:-:S00]  /*0170*/  BRA `(.L_x_0) ;  /* 0xfffffffc00fc7947 */ /* 0x000fc0000383ffff */
[----:B------:R-:W-:-:S00]  /*0180*/  NOP ;  /* 0x0000000000007918 */ /* 0x000fc00000000000 */
[----:B------:R-:W-:-:S00]  /*0190*/  NOP ;  /* 0x0000000000007918 */ /* 0x000fc00000000000 */
[----:B------:R-:W-:-:S00]  /*01a0*/  NOP ;  /* 0x0000000000007918 */ /* 0x000fc00000000000 */
[----:B------:R-:W-:-:S00]  /*01b0*/  NOP ;  /* 0x0000000000007918 */ /* 0x000fc00000000000 */
[----:B------:R-:W-:-:S00]  /*01c0*/  NOP ;  /* 0x0000000000007918 */ /* 0x000fc00000000000 */
[----:B------:R-:W-:-:S00]  /*01d0*/  NOP ;  /* 0x0000000000007918 */ /* 0x000fc00000000000 */
[----:B------:R-:W-:-:S00]  /*01e0*/  NOP ;  /* 0x0000000000007918 */ /* 0x000fc00000000000 */
[----:B------:R-:W-:-:S00]  /*01f0*/  NOP ;  /* 0x0000000000007918 */ /* 0x000fc00000000000 */
.L_x_2:


//--------------------- .text._Z16kernelContiguousPKfPfm --------------------------
	.section	.text._Z16kernelContiguousPKfPfm,"ax",@progbits
	.align	128
        .global         _Z16kernelContiguousPKfPfm
        .type           _Z16kernelContiguousPKfPfm,@function
        .size           _Z16kernelContiguousPKfPfm,(.L_x_3 - _Z16kernelContiguousPKfPfm)
        .other          _Z16kernelContiguousPKfPfm,@"STO_CUDA_ENTRY STV_DEFAULT"
_Z16kernelContiguousPKfPfm:
.text._Z16kernelContiguousPKfPfm:
        /* <DEDUP_REMOVED lines=10> */
[----:B------:R-:W-:Y:S01]  /*00a0*/  IMAD.SHL.U32 R4, R0, 0x4, RZ ;  /* 0x0000000400047824 */ /* 0x000fe200078e00ff */
[----:B------:R-:W-:Y:S01]  /*00b0*/  SHF.R.U32.HI R0, RZ, 0x1e, R0 ;  /* 0x0000001eff007819 */ /* 0x000fe20000011600 */
[----:B------:R-:W1:Y:S03]  /*00c0*/  LDCU.64 UR4, c[0x0][0x358] ;  /* 0x00006b00ff0477ac */ /* 0x000e660008000a00 */
[----:B0-----:R-:W-:-:S04]  /*00d0*/  IADD3 R2, P0, PT, R4, UR8, RZ ;  /* 0x0000000804027c10 */ /* 0x001fc8000ff1e0ff */
[----:B------:R-:W-:-:S06]  /*00e0*/  IADD3.X R3, PT, PT, R0, UR9, RZ, P0, !PT ;  /* 0x0000000900037c10 */ /* 0x000fcc00087fe4ff */
[----:B-1----:R-:W2:Y:S01]  /*00f0*/  LDG.E R3, desc[UR4][R2.64] ;  /* 0x0000000402037981 */ /* 0x002ea2000c1e1900 */
[----:B------:R-:W-:-:S04]  /*0100*/  IADD3 R4, P0, PT, R4, UR10, RZ ;  /* 0x0000000a04047c10 */ /* 0x000fc8000ff1e0ff */
[----:B------:R-:W-:-:S05]  /*0110*/  IADD3.X R5, PT, PT, R0, UR11, RZ, P0, !PT ;  /* 0x0000000b00057c10 */ /* 0x000fca00087fe4ff */
[----:B--2---:R-:W-:Y:S01]  /*0120*/  STG.E desc[UR4][R4.64], R3 ;  /* 0x0000000304007986 */ /* 0x004fe2000c101904 */
[----:B------:R-:W-:Y:S05]  /*0130*/  EXIT ;  /* 0x000000000000794d */ /* 0x000fea0003800000 */
.L_x_1:
        /* <DEDUP_REMOVED lines=12> */
.L_x_3:


//--------------------- .nv.shared.reserved.0     --------------------------
	.section	.nv.shared.reserved.0,"aw",@nobits
	.weak		__nv_reservedSMEM_offset_0_alias
	.size		__nv_reservedSMEM_offset_0_alias, 0, 64
	.other		__nv_reservedSMEM_offset_0_alias,@"STO_CUDA_RESERVED_SHARED STV_DEFAULT"
__nv_reservedSMEM_offset_0_alias:
	.zero		0
	.zero		64


//--------------------- .nv.constant0._Z13kernelStridedPKfPfmi --------------------------
	.section	.nv.constant0._Z13kernelStridedPKfPfmi,"a",@progbits
	.sectionflags	@""
	.align	4
.nv.constant0._Z13kernelStridedPKfPfmi:
	.zero		924


//--------------------- .nv.constant0._Z16kernelContiguousPKfPfm --------------------------
	.section	.nv.constant0._Z16kernelContiguousPKfPfm,"a",@progbits
	.sectionflags	@""
	.align	4
.nv.constant0._Z16kernelContiguousPKfPfm:
	.zero		920


//--------------------- SYMBOLS --------------------------

	.type		.nv.reservedSmem.offset0,@object
	.size		.nv.reservedSmem.offset0,0x4
